//
// Generated by NVIDIA NVVM Compiler
//
// Compiler Build ID: CL-36424714
// Cuda compilation tools, release 13.0, V13.0.88
// Based on NVVM 20.0.0
//

.version 9.0
.target sm_100
.address_size 64

	// .globl	_Z9addkernelii
.global .align 4 .u32 device_C;

.visible .entry _Z9addkernelii(
	.param .u32 _Z9addkernelii_param_0,
	.param .u32 _Z9addkernelii_param_1
)
{
	.reg .b32 	%r<4>;

	ld.param.u32 	%r1, [_Z9addkernelii_param_0];
	ld.param.u32 	%r2, [_Z9addkernelii_param_1];
	add.s32 	%r3, %r2, %r1;
	st.global.u32 	[device_C], %r3;
	ret;

}


// ===== COMPILED SASS (sm_100) =====

	.target	sm_100

	.elftype	@"ET_EXEC"


//--------------------- .note.nv.tkinfo           --------------------------
	.section	.note.nv.tkinfo,"",@"SHT_NOTE"
	.sectionflags	@"SHF_NOTE_NV_TKINFO"
	.tkinfo
        /*0018*/ 	.word	0x00000002
        /*0030*/ 	.string	""
        /*0030*/ 	.string	"ptxas"
        /*0030*/ 	.string	"Cuda compilation tools, release 13.0, V13.0.88"
        /*0030*/ 	.string	"Build cuda_13.0.r13.0/compiler.36424714_0"
        /*0030*/ 	.string	"-arch sm_100 -m 64 "



//--------------------- .note.nv.cuinfo           --------------------------
	.section	.note.nv.cuinfo,"",@"SHT_NOTE"
	.sectionflags	@"SHF_NOTE_NV_CUINFO"
        /*0018*/ 	.short	0x0002
        /*001a*/ 	.short	0x0064
        /*001c*/ 	.short	0x0082
	.zero		2


//--------------------- .nv.info                  --------------------------
	.section	.nv.info,"",@"SHT_CUDA_INFO"
	.align	4


	//----- nvinfo : EIATTR_REGCOUNT
	.align		4
        /*0000*/ 	.byte	0x04, 0x2f
        /*0002*/ 	.short	(.L_2 - .L_1)
	.align		4
.L_1:
        /*0004*/ 	.word	index@(_Z9addkernelii)
        /*0008*/ 	.word	0x00000008


	//----- nvinfo : EIATTR_FRAME_SIZE
	.align		4
.L_2:
        /*000c*/ 	.byte	0x04, 0x11
        /*000e*/ 	.short	(.L_4 - .L_3)
	.align		4
.L_3:
        /*0010*/ 	.word	index@(_Z9addkernelii)
        /*0014*/ 	.word	0x00000000


	//----- nvinfo : EIATTR_MIN_STACK_SIZE
	.align		4
.L_4:
        /*0018*/ 	.byte	0x04, 0x12
        /*001a*/ 	.short	(.L_6 - .L_5)
	.align		4
.L_5:
        /*001c*/ 	.word	index@(_Z9addkernelii)
        /*0020*/ 	.word	0x00000000
.L_6:


//--------------------- .nv.compat                --------------------------
	.section	.nv.compat,"",@"SHT_CUDA_COMPAT_INFO"
	.align	4
        /*0000*/ 	.byte	0x02, 0x09, 0x00, 0x00, 0x02, 0x02, 0x01, 0x00, 0x02, 0x05, 0x05, 0x00, 0x03, 0x07, 0x01, 0x01
        /*0010*/ 	.byte	0x02, 0x03, 0x00, 0x00, 0x02, 0x06, 0x01, 0x00, 0x04, 0x0b, 0x08, 0x00, 0x09, 0x00, 0x00, 0x00
        /*0020*/ 	.byte	0x00, 0x00, 0x00, 0x00


//--------------------- .nv.info._Z9addkernelii   --------------------------
	.section	.nv.info._Z9addkernelii,"",@"SHT_CUDA_INFO"
	.sectionflags	@""
	.align	4


	//----- nvinfo : EIATTR_CUDA_API_VERSION
	.align		4
        /*0000*/ 	.byte	0x04, 0x37
        /*0002*/ 	.short	(.L_8 - .L_7)
.L_7:
        /*0004*/ 	.word	0x00000082


	//----- nvinfo : EIATTR_KPARAM_INFO
	.align		4
.L_8:
        /*0008*/ 	.byte	0x04, 0x17
        /*000a*/ 	.short	(.L_10 - .L_9)
.L_9:
        /*000c*/ 	.word	0x00000000
        /*0010*/ 	.short	0x0001
        /*0012*/ 	.short	0x0004
        /*0014*/ 	.byte	0x00, 0xf0, 0x11, 0x00


	//----- nvinfo : EIATTR_KPARAM_INFO
	.align		4
.L_10:
        /*0018*/ 	.byte	0x04, 0x17
        /*001a*/ 	.short	(.L_12 - .L_11)
.L_11:
        /*001c*/ 	.word	0x00000000
        /*0020*/ 	.short	0x0000
        /*0022*/ 	.short	0x0000
        /*0024*/ 	.byte	0x00, 0xf0, 0x11, 0x00


	//----- nvinfo : EIATTR_SPARSE_MMA_MASK
	.align		4
.L_12:
        /*0028*/ 	.byte	0x03, 0x50
        /*002a*/ 	.short	0x0000


	//----- nvinfo : EIATTR_MAXREG_COUNT
	.align		4
        /*002c*/ 	.byte	0x03, 0x1b
        /*002e*/ 	.short	0x00ff


	//----- nvinfo : EIATTR_MERCURY_ISA_VERSION
	.align		4
        /*0030*/ 	.byte	0x03, 0x5f
        /*0032*/ 	.short	0x0101


	//----- nvinfo : EIATTR_VRC_CTA_INIT_COUNT
	.align		4
        /*0034*/ 	.byte	0x02, 0x4a
	.zero		1
	.zero		1


	//----- nvinfo : EIATTR_EXIT_INSTR_OFFSETS
	.align		4
        /*0038*/ 	.byte	0x04, 0x1c
        /*003a*/ 	.short	(.L_14 - .L_13)


	//   ....[0]....
.L_13:
        /*003c*/ 	.word	0x00000060


	//----- nvinfo : EIATTR_CBANK_PARAM_SIZE
	.align		4
.L_14:
        /*0040*/ 	.byte	0x03, 0x19
        /*0042*/ 	.short	0x0008


	//----- nvinfo : EIATTR_PARAM_CBANK
	.align		4
        /*0044*/ 	.byte	0x04, 0x0a
        /*0046*/ 	.short	(.L_16 - .L_15)
	.align		4
.L_15:
        /*0048*/ 	.word	index@(.nv.constant0._Z9addkernelii)
        /*004c*/ 	.short	0x0380
        /*004e*/ 	.short	0x0008


	//----- nvinfo : EIATTR_SW_WAR
	.align		4
.L_16:
        /*0050*/ 	.byte	0x04, 0x36
        /*0052*/ 	.short	(.L_18 - .L_17)
.L_17:
        /*0054*/ 	.word	0x00000008
.L_18:


//--------------------- .nv.callgraph             --------------------------
	.section	.nv.callgraph,"",@"SHT_CUDA_CALLGRAPH"
	.align	4
	.sectionentsize	8
	.align		4
        /*0000*/ 	.word	0x00000000
	.align		4
        /*0004*/ 	.word	0xffffffff
	.align		4
        /*0008*/ 	.word	0x00000000
	.align		4
        /*000c*/ 	.word	0xfffffffe
	.align		4
        /*0010*/ 	.word	0x00000000
	.align		4
        /*0014*/ 	.word	0xfffffffd
	.align		4
        /*0018*/ 	.word	0x00000000
	.align		4
        /*001c*/ 	.word	0xfffffffc


//--------------------- .nv.constant4             --------------------------
	.section	.nv.constant4,"a",@progbits
	.align	8
	.align		8
.nv.constant4:
        /*0000*/ 	.dword	device_C


//--------------------- .text._Z9addkernelii      --------------------------
	.section	.text._Z9addkernelii,"ax",@progbits
	.align	128
        .global         _Z9addkernelii
        .type           _Z9addkernelii,@function
        .size           _Z9addkernelii,(.L_x_1 - _Z9addkernelii)
        .other          _Z9addkernelii,@"STO_CUDA_ENTRY STV_DEFAULT"
_Z9addkernelii:
.text._Z9addkernelii:
[----:B------:R-:W-:Y:S08]  /*0000*/  LDC R1, c[0x0][0x37c] ;  /* 0x0000df00ff017b82 */ /* 0x000ff00000000800 */
[----:B------:R-:W0:Y:S01]  /*0010*/  LDC.64 R4, c[0x0][0x380] ;  /* 0x0000e000ff047b82 */ /* 0x000e220000000a00 */
[----:B------:R-:W1:Y:S07]  /*0020*/  LDCU.64 UR4, c[0x0][0x358] ;  /* 0x00006b00ff0477ac */ /* 0x000e6e0008000a00 */
[----:B------:R-:W1:Y:S01]  /*0030*/  LDC.64 R2, c[0x4][RZ] ;  /* 0x01000000ff027b82 */ /* 0x000e620000000a00 */
[----:B0-----:R-:W-:-:S05]  /*0040*/  IADD3 R5, PT, PT, R5, R4, RZ ;  /* 0x0000000405057210 */ /* 0x001fca0007ffe0ff */
[----:B-1----:R-:W-:Y:S01]  /*0050*/  STG.E desc[UR4][R2.64], R5 ;  /* 0x0000000502007986 */ /* 0x002fe2000c101904 */
[----:B------:R-:W-:Y:S05]  /*0060*/  EXIT ;  /* 0x000000000000794d */ /* 0x000fea0003800000 */
.L_x_0:
[----:B------:R-:W-:-:S00]  /*0070*/  BRA `(.L_x_0) ;  /* 0xfffffffc00fc7947 */ /* 0x000fc0000383ffff */
[----:B------:R-:W-:-:S00]  /*0080*/  NOP ;  /* 0x0000000000007918 */ /* 0x000fc00000000000 */
[----:B------:R-:W-:-:S00]  /*0090*/  NOP ;  /* 0x0000000000007918 */ /* 0x000fc00000000000 */
[----:B------:R-:W-:-:S00]  /*00a0*/  NOP ;  /* 0x0000000000007918 */ /* 0x000fc00000000000 */
[----:B------:R-:W-:-:S00]  /*00b0*/  NOP ;  /* 0x0000000000007918 */ /* 0x000fc00000000000 */
[----:B------:R-:W-:-:S00]  /*00c0*/  NOP ;  /* 0x0000000000007918 */ /* 0x000fc00000000000 */
[----:B------:R-:W-:-:S00]  /*00d0*/  NOP ;  /* 0x0000000000007918 */ /* 0x000fc00000000000 */
[----:B------:R-:W-:-:S00]  /*00e0*/  NOP ;  /* 0x0000000000007918 */ /* 0x000fc00000000000 */
[----:B------:R-:W-:-:S00]  /*00f0*/  NOP ;  /* 0x0000000000007918 */ /* 0x000fc00000000000 */
.L_x_1:


//--------------------- .nv.shared.reserved.0     --------------------------
	.section	.nv.shared.reserved.0,"aw",@nobits
	.weak		__nv_reservedSMEM_offset_0_alias
	.size		__nv_reservedSMEM_offset_0_alias, 0, 64
	.other		__nv_reservedSMEM_offset_0_alias,@"STO_CUDA_RESERVED_SHARED STV_DEFAULT"
__nv_reservedSMEM_offset_0_alias:
	.zero		0
	.zero		64


//--------------------- .nv.global                --------------------------
	.section	.nv.global,"aw",@nobits
	.align	4
.nv.global:
	.type		device_C,@object
	.size		device_C,(.L_0 - device_C)
device_C:
	.zero		4
.L_0:


//--------------------- .nv.constant0._Z9addkernelii --------------------------
	.section	.nv.constant0._Z9addkernelii,"a",@progbits
	.sectionflags	@""
	.align	4
.nv.constant0._Z9addkernelii:
	.zero		904


//--------------------- SYMBOLS --------------------------

	.type		.nv.reservedSmem.offset0,@object
	.size		.nv.reservedSmem.offset0,0x4
